	.headerflags	@"EF_CUDA_TEXMODE_UNIFIED EF_CUDA_64BIT_ADDRESS EF_CUDA_ACCELERATORS EF_CUDA_SM90 EF_CUDA_VIRTUAL_SM(EF_CUDA_SM90)"
	.elftype	@"ET_EXEC"


//--------------------- .nv.info                  --------------------------
	.section	.nv.info,"",@"SHT_CUDA_INFO"
	.align	4


	//----- nvinfo : EIATTR_REGCOUNT
	.align		4
        /*0000*/ 	.byte	0x04, 0x2f
        /*0002*/ 	.short	(.L_1 - .L_0)
	.align		4
.L_0:
        /*0004*/ 	.word	index@(triton_poi_fused_add_exp_2)
        /*0008*/ 	.word	0x0000000c


	//----- nvinfo : EIATTR_MIN_STACK_SIZE
	.align		4
.L_1:
        /*000c*/ 	.byte	0x04, 0x12
        /*000e*/ 	.short	(.L_3 - .L_2)
	.align		4
.L_2:
        /*0010*/ 	.word	index@(triton_poi_fused_add_exp_2)
        /*0014*/ 	.word	0x00000000


	//----- nvinfo : EIATTR_FRAME_SIZE
	.align		4
.L_3:
        /*0018*/ 	.byte	0x04, 0x11
        /*001a*/ 	.short	(.L_5 - .L_4)
	.align		4
.L_4:
        /*001c*/ 	.word	index@(triton_poi_fused_add_exp_2)
        /*0020*/ 	.word	0x00000000


	//----- nvinfo : EIATTR_MIN_STACK_SIZE
	.align		4
.L_5:
        /*0024*/ 	.byte	0x04, 0x12
        /*0026*/ 	.short	(.L_7 - .L_6)
	.align		4
.L_6:
        /*0028*/ 	.word	index@(triton_poi_fused_add_exp_2)
        /*002c*/ 	.word	0x00000000
.L_7:


//--------------------- .nv.info.triton_poi_fused_add_exp_2 --------------------------
	.section	.nv.info.triton_poi_fused_add_exp_2,"",@"SHT_CUDA_INFO"
	.sectionflags	@""
	.align	4


	//----- nvinfo : EIATTR_CUDA_API_VERSION
	.align		4
        /*0000*/ 	.byte	0x04, 0x37
        /*0002*/ 	.short	(.L_9 - .L_8)
.L_8:
        /*0004*/ 	.word	0x0000007c


	//----- nvinfo : EIATTR_KPARAM_INFO
	.align		4
.L_9:
        /*0008*/ 	.byte	0x04, 0x17
        /*000a*/ 	.short	(.L_11 - .L_10)
.L_10:
        /*000c*/ 	.word	0x00000000
        /*0010*/ 	.short	0x0002
        /*0012*/ 	.short	0x0010
        /*0014*/ 	.byte	0x00, 0xf0, 0x11, 0x00


	//----- nvinfo : EIATTR_KPARAM_INFO
	.align		4
.L_11:
        /*0018*/ 	.byte	0x04, 0x17
        /*001a*/ 	.short	(.L_13 - .L_12)
.L_12:
        /*001c*/ 	.word	0x00000000
        /*0020*/ 	.short	0x0001
        /*0022*/ 	.short	0x0008
        /*0024*/ 	.byte	0x00, 0xf4, 0x21, 0x00


	//----- nvinfo : EIATTR_KPARAM_INFO
	.align		4
.L_13:
        /*0028*/ 	.byte	0x04, 0x17
        /*002a*/ 	.short	(.L_15 - .L_14)
.L_14:
        /*002c*/ 	.word	0x00000000
        /*0030*/ 	.short	0x0000
        /*0032*/ 	.short	0x0000
        /*0034*/ 	.byte	0x00, 0xf4, 0x21, 0x00


	//----- nvinfo : EIATTR_SPARSE_MMA_MASK
	.align		4
.L_15:
        /*0038*/ 	.byte	0x03, 0x50
        /*003a*/ 	.short	0x0000


	//----- nvinfo : EIATTR_MAXREG_COUNT
	.align		4
        /*003c*/ 	.byte	0x03, 0x1b
        /*003e*/ 	.short	0x00ff


	//----- nvinfo : EIATTR_EXIT_INSTR_OFFSETS
	.align		4
        /*0040*/ 	.byte	0x04, 0x1c
        /*0042*/ 	.short	(.L_17 - .L_16)


	//   ....[0]....
.L_16:
        /*0044*/ 	.word	0x00000190


	//   ....[1]....
        /*0048*/ 	.word	0x000001b0


	//----- nvinfo : EIATTR_REQNTID
	.align		4
.L_17:
        /*004c*/ 	.byte	0x04, 0x10
        /*004e*/ 	.short	(.L_19 - .L_18)
.L_18:
        /*0050*/ 	.word	0x00000080
        /*0054*/ 	.word	0x00000001
        /*0058*/ 	.word	0x00000001


	//----- nvinfo : EIATTR_CBANK_PARAM_SIZE
	.align		4
.L_19:
        /*005c*/ 	.byte	0x03, 0x19
        /*005e*/ 	.short	0x0014


	//----- nvinfo : EIATTR_PARAM_CBANK
	.align		4
        /*0060*/ 	.byte	0x04, 0x0a
        /*0062*/ 	.short	(.L_21 - .L_20)
	.align		4
.L_20:
        /*0064*/ 	.word	index@(.nv.constant0.triton_poi_fused_add_exp_2)
        /*0068*/ 	.short	0x0210
        /*006a*/ 	.short	0x0014


	//----- nvinfo : EIATTR_SW_WAR
	.align		4
.L_21:
        /*006c*/ 	.byte	0x04, 0x36
        /*006e*/ 	.short	(.L_23 - .L_22)
.L_22:
        /*0070*/ 	.word	0x00000008
.L_23:


//--------------------- .nv.callgraph             --------------------------
	.section	.nv.callgraph,"",@"SHT_CUDA_CALLGRAPH"
	.align	4
	.sectionentsize	8
	.align		4
        /*0000*/ 	.word	0x00000000
	.align		4
        /*0004*/ 	.word	0xffffffff
	.align		4
        /*0008*/ 	.word	0x00000000
	.align		4
        /*000c*/ 	.word	0xfffffffe
	.align		4
        /*0010*/ 	.word	0x00000000
	.align		4
        /*0014*/ 	.word	0xfffffffd
	.align		4
        /*0018*/ 	.word	0x00000000
	.align		4
        /*001c*/ 	.word	0xfffffffc


//--------------------- .text.triton_poi_fused_add_exp_2 --------------------------
	.section	.text.triton_poi_fused_add_exp_2,"ax",@progbits
	.align	128
        .global         triton_poi_fused_add_exp_2
        .type           triton_poi_fused_add_exp_2,@function
        .size           triton_poi_fused_add_exp_2,(.L_x_1 - triton_poi_fused_add_exp_2)
        .other          triton_poi_fused_add_exp_2,@"STO_CUDA_ENTRY STV_DEFAULT"
triton_poi_fused_add_exp_2:
.text.triton_poi_fused_add_exp_2:
[----:B------:R-:W0:Y:S02]  /*0000*/  LDC R1, c[0x0][0x28] ;  /* 0x00000a00ff017b82 */ /* 0x000e240000000800 */
[----:B------:R-:W1:Y:S01]  /*0010*/  S2R R0, SR_TID.X ;  /* 0x0000000000007919 */ /* 0x000e620000002100 */
[----:B------:R-:W2:Y:S01]  /*0020*/  LDC.64 R2, c[0x0][0x210] ;  /* 0x00008400ff027b82 */ /* 0x000ea20000000a00 */
[----:B------:R-:W-:Y:S01]  /*0030*/  ULDC.64 UR4, c[0x0][0x208] ;  /* 0x0000820000047ab9 */ /* 0x000fe20000000a00 */
[----:B------:R-:W3:Y:S06]  /*0040*/  S2R R7, SR_CTAID.X ;  /* 0x0000000000077919 */ /* 0x000eec0000002500 */
[----:B------:R-:W4:Y:S01]  /*0050*/  LDC.64 R4, c[0x0][0x218] ;  /* 0x00008600ff047b82 */ /* 0x000f220000000a00 */
[----:B-1----:R-:W-:-:S02]  /*0060*/  LOP3.LUT R0, R0, 0x7f, RZ, 0xc0, !PT ;  /* 0x0000007f00007812 */ /* 0x002fc400078ec0ff */
[----:B---3--:R-:W-:-:S03]  /*0070*/  SHF.R.S32.HI R6, RZ, 0x18, R7 ;  /* 0x00000018ff067819 */ /* 0x008fc60000011407 */
[----:B------:R-:W-:Y:S01]  /*0080*/  IMAD R7, R7, 0x80, R0 ;  /* 0x0000008007077824 */ /* 0x000fe200078e0200 */
[----:B------:R-:W-:-:S03]  /*0090*/  SGXT R0, R6, 0x1 ;  /* 0x000000010600781a */ /* 0x000fc60000000200 */
[C---:B--2---:R-:W-:Y:S01]  /*00a0*/  IMAD.WIDE R2, R7.reuse, 0x4, R2 ;  /* 0x0000000407027825 */ /* 0x044fe200078e0202 */
[----:B------:R-:W-:Y:S02]  /*00b0*/  ISETP.GE.AND P1, PT, R7, 0x100, PT ;  /* 0x000001000700780c */ /* 0x000fe40003f26270 */
[----:B------:R-:W-:Y:S01]  /*00c0*/  LEA.HI R0, R0, R7, RZ, 0x2 ;  /* 0x0000000700007211 */ /* 0x000fe200078f10ff */
[----:B------:R-:W-:-:S03]  /*00d0*/  IMAD.MOV.U32 R7, RZ, RZ, RZ ;  /* 0x000000ffff077224 */ /* 0x000fc600078e00ff */
[----:B------:R-:W-:Y:S01]  /*00e0*/  SHF.R.S32.HI R9, RZ, 0x2, R0 ;  /* 0x00000002ff097819 */ /* 0x000fe20000011400 */
[----:B------:R-:W-:-:S04]  /*00f0*/  HFMA2.MMA R0, -RZ, RZ, 0, 0 ;  /* 0x00000000ff007435 */ /* 0x000fc800000001ff */
[----:B----4-:R-:W-:-:S05]  /*0100*/  IMAD.WIDE R4, R9, 0x4, R4 ;  /* 0x0000000409047825 */ /* 0x010fca00078e0204 */
[----:B------:R-:W2:Y:S04]  /*0110*/  @!P1 LDG.E.EL R7, desc[UR4][R4.64] ;  /* 0x0000000404079981 */ /* 0x000ea8000c2e1900 */
[----:B------:R-:W2:Y:S02]  /*0120*/  @!P1 LDG.E R0, desc[UR4][R2.64] ;  /* 0x0000000402009981 */ /* 0x000ea4000c1e1900 */
[----:B--2---:R-:W-:-:S04]  /*0130*/  FADD R0, R7, R0 ;  /* 0x0000000007007221 */ /* 0x004fc80000000000 */
[----:B------:R-:W-:-:S05]  /*0140*/  FMUL R0, R0, 1.4426950216293334961 ;  /* 0x3fb8aa3b00007820 */ /* 0x000fca0000400000 */
[----:B------:R-:W-:-:S13]  /*0150*/  FSETP.GEU.AND P0, PT, R0, -126, PT ;  /* 0xc2fc00000000780b */ /* 0x000fda0003f0e000 */
[----:B------:R-:W-:-:S04]  /*0160*/  @!P0 FMUL R0, R0, 0.5 ;  /* 0x3f00000000008820 */ /* 0x000fc80000400000 */
[----:B------:R-:W1:Y:S02]  /*0170*/  MUFU.EX2 R7, R0 ;  /* 0x0000000000077308 */ /* 0x000e640000000800 */
[----:B-1----:R-:W-:Y:S01]  /*0180*/  @!P0 FMUL R7, R7, R7 ;  /* 0x0000000707078220 */ /* 0x002fe20000400000 */
[----:B------:R-:W-:Y:S06]  /*0190*/  @P1 EXIT ;  /* 0x000000000000194d */ /* 0x000fec0003800000 */
[----:B------:R-:W-:Y:S01]  /*01a0*/  STG.E desc[UR4][R2.64], R7 ;  /* 0x0000000702007986 */ /* 0x000fe2000c101904 */
[----:B------:R-:W-:Y:S05]  /*01b0*/  EXIT ;  /* 0x000000000000794d */ /* 0x000fea0003800000 */
.L_x_0:
[----:B------:R-:W-:-:S00]  /*01c0*/  BRA `(.L_x_0) ;  /* 0xfffffffc00fc7947 */ /* 0x000fc0000383ffff */
[----:B------:R-:W-:-:S00]  /*01d0*/  NOP ;  /* 0x0000000000007918 */ /* 0x000fc00000000000 */
        /* <DEDUP_REMOVED lines=10> */
.L_x_1:


//--------------------- .nv.constant0.triton_poi_fused_add_exp_2 --------------------------
	.section	.nv.constant0.triton_poi_fused_add_exp_2,"a",@progbits
	.sectionflags	@""
	.align	4
.nv.constant0.triton_poi_fused_add_exp_2:
	.zero		548
